//
// Generated by NVIDIA NVVM Compiler
//
// Compiler Build ID: CL-36424714
// Cuda compilation tools, release 13.0, V13.0.88
// Based on NVVM 20.0.0
//

.version 9.0
.target sm_100
.address_size 64

	// .globl	_Z11fillDTensorPfjjj

.visible .entry _Z11fillDTensorPfjjj(
	.param .u64 .ptr .align 1 _Z11fillDTensorPfjjj_param_0,
	.param .u32 _Z11fillDTensorPfjjj_param_1,
	.param .u32 _Z11fillDTensorPfjjj_param_2,
	.param .u32 _Z11fillDTensorPfjjj_param_3
)
{
	.reg .pred 	%p<2>;
	.reg .b32 	%r<12>;
	.reg .b32 	%f<3>;
	.reg .b64 	%rd<5>;

	ld.param.u64 	%rd1, [_Z11fillDTensorPfjjj_param_0];
	ld.param.u32 	%r4, [_Z11fillDTensorPfjjj_param_1];
	ld.param.u32 	%r2, [_Z11fillDTensorPfjjj_param_2];
	ld.param.u32 	%r3, [_Z11fillDTensorPfjjj_param_3];
	mov.u32 	%r5, %ctaid.x;
	mov.u32 	%r6, %ntid.x;
	mov.u32 	%r7, %tid.x;
	mad.lo.s32 	%r1, %r5, %r6, %r7;
	setp.ge.u32 	%p1, %r1, %r4;
	@%p1 bra 	$L__BB0_2;
	cvta.to.global.u64 	%rd2, %rd1;
	xor.b32  	%r8, %r2, %r1;
	mul.lo.s32 	%r9, %r8, 1268890439;
	xor.b32  	%r10, %r9, %r3;
	mul.lo.s32 	%r11, %r10, -1209283719;
	cvt.rn.f32.s32 	%f1, %r11;
	mul.f32 	%f2, %f1, 0f30000000;
	mul.wide.u32 	%rd3, %r1, 4;
	add.s64 	%rd4, %rd2, %rd3;
	st.global.f32 	[%rd4], %f2;
$L__BB0_2:
	ret;

}


// ===== COMPILED SASS (sm_100) =====

	.target	sm_100

	.elftype	@"ET_EXEC"


//--------------------- .note.nv.tkinfo           --------------------------
	.section	.note.nv.tkinfo,"",@"SHT_NOTE"
	.sectionflags	@"SHF_NOTE_NV_TKINFO"
	.tkinfo
        /*0018*/ 	.word	0x00000002
        /*0030*/ 	.string	""
        /*0030*/ 	.string	"ptxas"
        /*0030*/ 	.string	"Cuda compilation tools, release 13.0, V13.0.88"
        /*0030*/ 	.string	"Build cuda_13.0.r13.0/compiler.36424714_0"
        /*0030*/ 	.string	"-arch sm_100 -m 64 "



//--------------------- .note.nv.cuinfo           --------------------------
	.section	.note.nv.cuinfo,"",@"SHT_NOTE"
	.sectionflags	@"SHF_NOTE_NV_CUINFO"
        /*0018*/ 	.short	0x0002
        /*001a*/ 	.short	0x0064
        /*001c*/ 	.short	0x0082
	.zero		2


//--------------------- .nv.info                  --------------------------
	.section	.nv.info,"",@"SHT_CUDA_INFO"
	.align	4


	//----- nvinfo : EIATTR_REGCOUNT
	.align		4
        /*0000*/ 	.byte	0x04, 0x2f
        /*0002*/ 	.short	(.L_1 - .L_0)
	.align		4
.L_0:
        /*0004*/ 	.word	index@(_Z11fillDTensorPfjjj)
        /*0008*/ 	.word	0x00000008


	//----- nvinfo : EIATTR_FRAME_SIZE
	.align		4
.L_1:
        /*000c*/ 	.byte	0x04, 0x11
        /*000e*/ 	.short	(.L_3 - .L_2)
	.align		4
.L_2:
        /*0010*/ 	.word	index@(_Z11fillDTensorPfjjj)
        /*0014*/ 	.word	0x00000000


	//----- nvinfo : EIATTR_MIN_STACK_SIZE
	.align		4
.L_3:
        /*0018*/ 	.byte	0x04, 0x12
        /*001a*/ 	.short	(.L_5 - .L_4)
	.align		4
.L_4:
        /*001c*/ 	.word	index@(_Z11fillDTensorPfjjj)
        /*0020*/ 	.word	0x00000000
.L_5:


//--------------------- .nv.compat                --------------------------
	.section	.nv.compat,"",@"SHT_CUDA_COMPAT_INFO"
	.align	4
        /*0000*/ 	.byte	0x02, 0x09, 0x00, 0x00, 0x02, 0x02, 0x01, 0x00, 0x02, 0x05, 0x05, 0x00, 0x03, 0x07, 0x01, 0x01
        /*0010*/ 	.byte	0x02, 0x03, 0x00, 0x00, 0x02, 0x06, 0x01, 0x00, 0x04, 0x0b, 0x08, 0x00, 0x09, 0x00, 0x00, 0x00
        /*0020*/ 	.byte	0x00, 0x00, 0x00, 0x00


//--------------------- .nv.info._Z11fillDTensorPfjjj --------------------------
	.section	.nv.info._Z11fillDTensorPfjjj,"",@"SHT_CUDA_INFO"
	.sectionflags	@""
	.align	4


	//----- nvinfo : EIATTR_CUDA_API_VERSION
	.align		4
        /*0000*/ 	.byte	0x04, 0x37
        /*0002*/ 	.short	(.L_7 - .L_6)
.L_6:
        /*0004*/ 	.word	0x00000082


	//----- nvinfo : EIATTR_KPARAM_INFO
	.align		4
.L_7:
        /*0008*/ 	.byte	0x04, 0x17
        /*000a*/ 	.short	(.L_9 - .L_8)
.L_8:
        /*000c*/ 	.word	0x00000000
        /*0010*/ 	.short	0x0003
        /*0012*/ 	.short	0x0010
        /*0014*/ 	.byte	0x00, 0xf0, 0x11, 0x00


	//----- nvinfo : EIATTR_KPARAM_INFO
	.align		4
.L_9:
        /*0018*/ 	.byte	0x04, 0x17
        /*001a*/ 	.short	(.L_11 - .L_10)
.L_10:
        /*001c*/ 	.word	0x00000000
        /*0020*/ 	.short	0x0002
        /*0022*/ 	.short	0x000c
        /*0024*/ 	.byte	0x00, 0xf0, 0x11, 0x00


	//----- nvinfo : EIATTR_KPARAM_INFO
	.align		4
.L_11:
        /*0028*/ 	.byte	0x04, 0x17
        /*002a*/ 	.short	(.L_13 - .L_12)
.L_12:
        /*002c*/ 	.word	0x00000000
        /*0030*/ 	.short	0x0001
        /*0032*/ 	.short	0x0008
        /*0034*/ 	.byte	0x00, 0xf0, 0x11, 0x00


	//----- nvinfo : EIATTR_KPARAM_INFO
	.align		4
.L_13:
        /*0038*/ 	.byte	0x04, 0x17
        /*003a*/ 	.short	(.L_15 - .L_14)
.L_14:
        /*003c*/ 	.word	0x00000000
        /*0040*/ 	.short	0x0000
        /*0042*/ 	.short	0x0000
        /*0044*/ 	.byte	0x00, 0xf5, 0x21, 0x00


	//----- nvinfo : EIATTR_SPARSE_MMA_MASK
	.align		4
.L_15:
        /*0048*/ 	.byte	0x03, 0x50
        /*004a*/ 	.short	0x0000


	//----- nvinfo : EIATTR_MAXREG_COUNT
	.align		4
        /*004c*/ 	.byte	0x03, 0x1b
        /*004e*/ 	.short	0x00ff


	//----- nvinfo : EIATTR_MERCURY_ISA_VERSION
	.align		4
        /*0050*/ 	.byte	0x03, 0x5f
        /*0052*/ 	.short	0x0101


	//----- nvinfo : EIATTR_VRC_CTA_INIT_COUNT
	.align		4
        /*0054*/ 	.byte	0x02, 0x4a
	.zero		1
	.zero		1


	//----- nvinfo : EIATTR_EXIT_INSTR_OFFSETS
	.align		4
        /*0058*/ 	.byte	0x04, 0x1c
        /*005a*/ 	.short	(.L_17 - .L_16)


	//   ....[0]....
.L_16:
        /*005c*/ 	.word	0x00000070


	//   ....[1]....
        /*0060*/ 	.word	0x00000140


	//----- nvinfo : EIATTR_CBANK_PARAM_SIZE
	.align		4
.L_17:
        /*0064*/ 	.byte	0x03, 0x19
        /*0066*/ 	.short	0x0014


	//----- nvinfo : EIATTR_PARAM_CBANK
	.align		4
        /*0068*/ 	.byte	0x04, 0x0a
        /*006a*/ 	.short	(.L_19 - .L_18)
	.align		4
.L_18:
        /*006c*/ 	.word	index@(.nv.constant0._Z11fillDTensorPfjjj)
        /*0070*/ 	.short	0x0380
        /*0072*/ 	.short	0x0014


	//----- nvinfo : EIATTR_SW_WAR
	.align		4
.L_19:
        /*0074*/ 	.byte	0x04, 0x36
        /*0076*/ 	.short	(.L_21 - .L_20)
.L_20:
        /*0078*/ 	.word	0x00000008
.L_21:


//--------------------- .nv.callgraph             --------------------------
	.section	.nv.callgraph,"",@"SHT_CUDA_CALLGRAPH"
	.align	4
	.sectionentsize	8
	.align		4
        /*0000*/ 	.word	0x00000000
	.align		4
        /*0004*/ 	.word	0xffffffff
	.align		4
        /*0008*/ 	.word	0x00000000
	.align		4
        /*000c*/ 	.word	0xfffffffe
	.align		4
        /*0010*/ 	.word	0x00000000
	.align		4
        /*0014*/ 	.word	0xfffffffd
	.align		4
        /*0018*/ 	.word	0x00000000
	.align		4
        /*001c*/ 	.word	0xfffffffc


//--------------------- .text._Z11fillDTensorPfjjj --------------------------
	.section	.text._Z11fillDTensorPfjjj,"ax",@progbits
	.align	128
        .global         _Z11fillDTensorPfjjj
        .type           _Z11fillDTensorPfjjj,@function
        .size           _Z11fillDTensorPfjjj,(.L_x_1 - _Z11fillDTensorPfjjj)
        .other          _Z11fillDTensorPfjjj,@"STO_CUDA_ENTRY STV_DEFAULT"
_Z11fillDTensorPfjjj:
.text._Z11fillDTensorPfjjj:
[----:B------:R-:W-:Y:S01]  /*0000*/  LDC R1, c[0x0][0x37c] ;  /* 0x0000df00ff017b82 */ /* 0x000fe20000000800 */
[----:B------:R-:W0:Y:S07]  /*0010*/  S2R R0, SR_TID.X ;  /* 0x0000000000007919 */ /* 0x000e2e0000002100 */
[----:B------:R-:W0:Y:S01]  /*0020*/  S2UR UR4, SR_CTAID.X ;  /* 0x00000000000479c3 */ /* 0x000e220000002500 */
[----:B------:R-:W1:Y:S07]  /*0030*/  LDCU UR5, c[0x0][0x388] ;  /* 0x00007100ff0577ac */ /* 0x000e6e0008000800 */
[----:B------:R-:W0:Y:S02]  /*0040*/  LDC R5, c[0x0][0x360] ;  /* 0x0000d800ff057b82 */ /* 0x000e240000000800 */
[----:B0-----:R-:W-:-:S05]  /*0050*/  IMAD R5, R5, UR4, R0 ;  /* 0x0000000405057c24 */ /* 0x001fca000f8e0200 */
[----:B-1----:R-:W-:-:S13]  /*0060*/  ISETP.GE.U32.AND P0, PT, R5, UR5, PT ;  /* 0x0000000505007c0c */ /* 0x002fda000bf06070 */
[----:B------:R-:W-:Y:S05]  /*0070*/  @P0 EXIT ;  /* 0x000000000000094d */ /* 0x000fea0003800000 */
[----:B------:R-:W0:Y:S01]  /*0080*/  LDCU UR4, c[0x0][0x38c] ;  /* 0x00007180ff0477ac */ /* 0x000e220008000800 */
[----:B------:R-:W1:Y:S01]  /*0090*/  LDC.64 R2, c[0x0][0x380] ;  /* 0x0000e000ff027b82 */ /* 0x000e620000000a00 */
[----:B------:R-:W2:Y:S01]  /*00a0*/  LDCU UR5, c[0x0][0x390] ;  /* 0x00007200ff0577ac */ /* 0x000ea20008000800 */
[----:B0-----:R-:W-:-:S05]  /*00b0*/  LOP3.LUT R0, R5, UR4, RZ, 0x3c, !PT ;  /* 0x0000000405007c12 */ /* 0x001fca000f8e3cff */
[----:B------:R-:W-:Y:S02]  /*00c0*/  IMAD R0, R0, 0x4ba1bb47, RZ ;  /* 0x4ba1bb4700007824 */ /* 0x000fe400078e02ff */
[----:B-1----:R-:W-:-:S03]  /*00d0*/  IMAD.WIDE.U32 R2, R5, 0x4, R2 ;  /* 0x0000000405027825 */ /* 0x002fc600078e0002 */
[----:B--2---:R-:W-:Y:S01]  /*00e0*/  LOP3.LUT R0, R0, UR5, RZ, 0x3c, !PT ;  /* 0x0000000500007c12 */ /* 0x004fe2000f8e3cff */
[----:B------:R-:W0:Y:S04]  /*00f0*/  LDCU.64 UR4, c[0x0][0x358] ;  /* 0x00006b00ff0477ac */ /* 0x000e280008000a00 */
[----:B------:R-:W-:-:S05]  /*0100*/  IMAD R0, R0, -0x48143487, RZ ;  /* 0xb7ebcb7900007824 */ /* 0x000fca00078e02ff */
[----:B------:R-:W-:-:S05]  /*0110*/  I2FP.F32.S32 R0, R0 ;  /* 0x0000000000007245 */ /* 0x000fca0000201400 */
[----:B------:R-:W-:-:S05]  /*0120*/  FMUL R5, R0, 4.6566128730773925781e-10 ;  /* 0x3000000000057820 */ /* 0x000fca0000400000 */
[----:B0-----:R-:W-:Y:S01]  /*0130*/  STG.E desc[UR4][R2.64], R5 ;  /* 0x0000000502007986 */ /* 0x001fe2000c101904 */
[----:B------:R-:W-:Y:S05]  /*0140*/  EXIT ;  /* 0x000000000000794d */ /* 0x000fea0003800000 */
.L_x_0:
[----:B------:R-:W-:-:S00]  /*0150*/  BRA `(.L_x_0) ;  /* 0xfffffffc00fc7947 */ /* 0x000fc0000383ffff */
[----:B------:R-:W-:-:S00]  /*0160*/  NOP ;  /* 0x0000000000007918 */ /* 0x000fc00000000000 */
        /* <DEDUP_REMOVED lines=9> */
.L_x_1:


//--------------------- .nv.shared.reserved.0     --------------------------
	.section	.nv.shared.reserved.0,"aw",@nobits
	.weak		__nv_reservedSMEM_offset_0_alias
	.size		__nv_reservedSMEM_offset_0_alias, 0, 64
	.other		__nv_reservedSMEM_offset_0_alias,@"STO_CUDA_RESERVED_SHARED STV_DEFAULT"
__nv_reservedSMEM_offset_0_alias:
	.zero		0
	.zero		64


//--------------------- .nv.constant0._Z11fillDTensorPfjjj --------------------------
	.section	.nv.constant0._Z11fillDTensorPfjjj,"a",@progbits
	.sectionflags	@""
	.align	4
.nv.constant0._Z11fillDTensorPfjjj:
	.zero		916


//--------------------- SYMBOLS --------------------------

	.type		.nv.reservedSmem.offset0,@object
	.size		.nv.reservedSmem.offset0,0x4
